	.headerflags	@"EF_CUDA_TEXMODE_UNIFIED EF_CUDA_64BIT_ADDRESS EF_CUDA_ACCELERATORS EF_CUDA_SM90 EF_CUDA_VIRTUAL_SM(EF_CUDA_SM90)"
	.elftype	@"ET_EXEC"


//--------------------- .nv.info                  --------------------------
	.section	.nv.info,"",@"SHT_CUDA_INFO"
	.align	4


	//----- nvinfo : EIATTR_REGCOUNT
	.align		4
        /*0000*/ 	.byte	0x04, 0x2f
        /*0002*/ 	.short	(.L_1 - .L_0)
	.align		4
.L_0:
        /*0004*/ 	.word	index@(triton_poi_fused_convolution_32)
        /*0008*/ 	.word	0x0000000c


	//----- nvinfo : EIATTR_MIN_STACK_SIZE
	.align		4
.L_1:
        /*000c*/ 	.byte	0x04, 0x12
        /*000e*/ 	.short	(.L_3 - .L_2)
	.align		4
.L_2:
        /*0010*/ 	.word	index@(triton_poi_fused_convolution_32)
        /*0014*/ 	.word	0x00000000


	//----- nvinfo : EIATTR_FRAME_SIZE
	.align		4
.L_3:
        /*0018*/ 	.byte	0x04, 0x11
        /*001a*/ 	.short	(.L_5 - .L_4)
	.align		4
.L_4:
        /*001c*/ 	.word	index@(triton_poi_fused_convolution_32)
        /*0020*/ 	.word	0x00000000


	//----- nvinfo : EIATTR_MIN_STACK_SIZE
	.align		4
.L_5:
        /*0024*/ 	.byte	0x04, 0x12
        /*0026*/ 	.short	(.L_7 - .L_6)
	.align		4
.L_6:
        /*0028*/ 	.word	index@(triton_poi_fused_convolution_32)
        /*002c*/ 	.word	0x00000000
.L_7:


//--------------------- .nv.info.triton_poi_fused_convolution_32 --------------------------
	.section	.nv.info.triton_poi_fused_convolution_32,"",@"SHT_CUDA_INFO"
	.sectionflags	@""
	.align	4


	//----- nvinfo : EIATTR_CUDA_API_VERSION
	.align		4
        /*0000*/ 	.byte	0x04, 0x37
        /*0002*/ 	.short	(.L_9 - .L_8)
.L_8:
        /*0004*/ 	.word	0x0000007c


	//----- nvinfo : EIATTR_KPARAM_INFO
	.align		4
.L_9:
        /*0008*/ 	.byte	0x04, 0x17
        /*000a*/ 	.short	(.L_11 - .L_10)
.L_10:
        /*000c*/ 	.word	0x00000000
        /*0010*/ 	.short	0x0002
        /*0012*/ 	.short	0x0010
        /*0014*/ 	.byte	0x00, 0xf0, 0x11, 0x00


	//----- nvinfo : EIATTR_KPARAM_INFO
	.align		4
.L_11:
        /*0018*/ 	.byte	0x04, 0x17
        /*001a*/ 	.short	(.L_13 - .L_12)
.L_12:
        /*001c*/ 	.word	0x00000000
        /*0020*/ 	.short	0x0001
        /*0022*/ 	.short	0x0008
        /*0024*/ 	.byte	0x00, 0xf4, 0x21, 0x00


	//----- nvinfo : EIATTR_KPARAM_INFO
	.align		4
.L_13:
        /*0028*/ 	.byte	0x04, 0x17
        /*002a*/ 	.short	(.L_15 - .L_14)
.L_14:
        /*002c*/ 	.word	0x00000000
        /*0030*/ 	.short	0x0000
        /*0032*/ 	.short	0x0000
        /*0034*/ 	.byte	0x00, 0xf4, 0x21, 0x00


	//----- nvinfo : EIATTR_SPARSE_MMA_MASK
	.align		4
.L_15:
        /*0038*/ 	.byte	0x03, 0x50
        /*003a*/ 	.short	0x0000


	//----- nvinfo : EIATTR_MAXREG_COUNT
	.align		4
        /*003c*/ 	.byte	0x03, 0x1b
        /*003e*/ 	.short	0x00ff


	//----- nvinfo : EIATTR_EXIT_INSTR_OFFSETS
	.align		4
        /*0040*/ 	.byte	0x04, 0x1c
        /*0042*/ 	.short	(.L_17 - .L_16)


	//   ....[0]....
.L_16:
        /*0044*/ 	.word	0x00000160


	//----- nvinfo : EIATTR_REQNTID
	.align		4
.L_17:
        /*0048*/ 	.byte	0x04, 0x10
        /*004a*/ 	.short	(.L_19 - .L_18)
.L_18:
        /*004c*/ 	.word	0x00000080
        /*0050*/ 	.word	0x00000001
        /*0054*/ 	.word	0x00000001


	//----- nvinfo : EIATTR_CBANK_PARAM_SIZE
	.align		4
.L_19:
        /*0058*/ 	.byte	0x03, 0x19
        /*005a*/ 	.short	0x0014


	//----- nvinfo : EIATTR_PARAM_CBANK
	.align		4
        /*005c*/ 	.byte	0x04, 0x0a
        /*005e*/ 	.short	(.L_21 - .L_20)
	.align		4
.L_20:
        /*0060*/ 	.word	index@(.nv.constant0.triton_poi_fused_convolution_32)
        /*0064*/ 	.short	0x0210
        /*0066*/ 	.short	0x0014


	//----- nvinfo : EIATTR_SW_WAR
	.align		4
.L_21:
        /*0068*/ 	.byte	0x04, 0x36
        /*006a*/ 	.short	(.L_23 - .L_22)
.L_22:
        /*006c*/ 	.word	0x00000008
.L_23:


//--------------------- .nv.callgraph             --------------------------
	.section	.nv.callgraph,"",@"SHT_CUDA_CALLGRAPH"
	.align	4
	.sectionentsize	8
	.align		4
        /*0000*/ 	.word	0x00000000
	.align		4
        /*0004*/ 	.word	0xffffffff
	.align		4
        /*0008*/ 	.word	0x00000000
	.align		4
        /*000c*/ 	.word	0xfffffffe
	.align		4
        /*0010*/ 	.word	0x00000000
	.align		4
        /*0014*/ 	.word	0xfffffffd
	.align		4
        /*0018*/ 	.word	0x00000000
	.align		4
        /*001c*/ 	.word	0xfffffffc


//--------------------- .text.triton_poi_fused_convolution_32 --------------------------
	.section	.text.triton_poi_fused_convolution_32,"ax",@progbits
	.align	128
        .global         triton_poi_fused_convolution_32
        .type           triton_poi_fused_convolution_32,@function
        .size           triton_poi_fused_convolution_32,(.L_x_1 - triton_poi_fused_convolution_32)
        .other          triton_poi_fused_convolution_32,@"STO_CUDA_ENTRY STV_DEFAULT"
triton_poi_fused_convolution_32:
.text.triton_poi_fused_convolution_32:
[----:B------:R-:W-:Y:S01]  /*0000*/  LDC R1, c[0x0][0x28] ;  /* 0x00000a00ff017b82 */ /* 0x000fe20000000800 */
[----:B------:R-:W1:Y:S07]  /*0010*/  S2R R0, SR_TID.X ;  /* 0x0000000000007919 */ /* 0x000e6e0000002100 */
[----:B------:R-:W2:Y:S01]  /*0020*/  LDC.64 R4, c[0x0][0x218] ;  /* 0x00008600ff047b82 */ /* 0x000ea20000000a00 */
[----:B------:R-:W-:Y:S01]  /*0030*/  ULDC.64 UR4, c[0x0][0x208] ;  /* 0x0000820000047ab9 */ /* 0x000fe20000000a00 */
[----:B------:R-:W3:Y:S01]  /*0040*/  S2R R7, SR_CTAID.X ;  /* 0x0000000000077919 */ /* 0x000ee20000002500 */
[----:B-1----:R-:W-:-:S02]  /*0050*/  LOP3.LUT R0, R0, 0x7f, RZ, 0xc0, !PT ;  /* 0x0000007f00007812 */ /* 0x002fc400078ec0ff */
[----:B---3--:R-:W-:-:S03]  /*0060*/  SHF.R.S32.HI R2, RZ, 0x18, R7 ;  /* 0x00000018ff027819 */ /* 0x008fc60000011407 */
[----:B------:R-:W-:Y:S01]  /*0070*/  IMAD R7, R7, 0x80, R0 ;  /* 0x0000008007077824 */ /* 0x000fe200078e0200 */
[----:B------:R-:W-:Y:S02]  /*0080*/  SGXT R0, R2, 0x1 ;  /* 0x000000010200781a */ /* 0x000fe40000000200 */
[----:B------:R-:W1:Y:S02]  /*0090*/  LDC.64 R2, c[0x0][0x210] ;  /* 0x00008400ff027b82 */ /* 0x000e640000000a00 */
[----:B------:R-:W-:-:S04]  /*00a0*/  LEA.HI R0, R0, R7, RZ, 0x4 ;  /* 0x0000000700007211 */ /* 0x000fc800078f20ff */
[--C-:B------:R-:W-:Y:S02]  /*00b0*/  SHF.R.S32.HI R6, RZ, 0x4, R0.reuse ;  /* 0x00000004ff067819 */ /* 0x100fe40000011400 */
[----:B------:R-:W-:-:S04]  /*00c0*/  SHF.R.S32.HI R9, RZ, 0x1f, R0 ;  /* 0x0000001fff097819 */ /* 0x000fc80000011400 */
[----:B------:R-:W-:-:S04]  /*00d0*/  LEA.HI R9, R9, R6, RZ, 0x8 ;  /* 0x0000000609097211 */ /* 0x000fc800078f40ff */
[----:B------:R-:W-:-:S05]  /*00e0*/  LOP3.LUT R9, R9, 0xffffff00, RZ, 0xc0, !PT ;  /* 0xffffff0009097812 */ /* 0x000fca00078ec0ff */
[----:B------:R-:W-:Y:S02]  /*00f0*/  IMAD.IADD R9, R6, 0x1, -R9 ;  /* 0x0000000106097824 */ /* 0x000fe400078e0a09 */
[----:B-1----:R-:W-:-:S04]  /*0100*/  IMAD.WIDE R2, R7, 0x4, R2 ;  /* 0x0000000407027825 */ /* 0x002fc800078e0202 */
[----:B--2---:R-:W-:Y:S01]  /*0110*/  IMAD.WIDE R4, R9, 0x4, R4 ;  /* 0x0000000409047825 */ /* 0x004fe200078e0204 */
[----:B------:R-:W2:Y:S05]  /*0120*/  LDG.E R0, desc[UR4][R2.64] ;  /* 0x0000000402007981 */ /* 0x000eaa000c1e1900 */
[----:B------:R-:W2:Y:S02]  /*0130*/  LDG.E.EL R5, desc[UR4][R4.64] ;  /* 0x0000000404057981 */ /* 0x000ea4000c2e1900 */
[----:B--2---:R-:W-:-:S05]  /*0140*/  FADD R7, R0, R5 ;  /* 0x0000000500077221 */ /* 0x004fca0000000000 */
[----:B------:R-:W-:Y:S01]  /*0150*/  STG.E desc[UR4][R2.64], R7 ;  /* 0x0000000702007986 */ /* 0x000fe2000c101904 */
[----:B------:R-:W-:Y:S05]  /*0160*/  EXIT ;  /* 0x000000000000794d */ /* 0x000fea0003800000 */
.L_x_0:
[----:B------:R-:W-:-:S00]  /*0170*/  BRA `(.L_x_0) ;  /* 0xfffffffc00fc7947 */ /* 0x000fc0000383ffff */
[----:B------:R-:W-:-:S00]  /*0180*/  NOP ;  /* 0x0000000000007918 */ /* 0x000fc00000000000 */
[----:B------:R-:W-:-:S00]  /*0190*/  NOP ;  /* 0x0000000000007918 */ /* 0x000fc00000000000 */
[----:B------:R-:W-:-:S00]  /*01a0*/  NOP ;  /* 0x0000000000007918 */ /* 0x000fc00000000000 */
[----:B------:R-:W-:-:S00]  /*01b0*/  NOP ;  /* 0x0000000000007918 */ /* 0x000fc00000000000 */
[----:B------:R-:W-:-:S00]  /*01c0*/  NOP ;  /* 0x0000000000007918 */ /* 0x000fc00000000000 */
[----:B------:R-:W-:-:S00]  /*01d0*/  NOP ;  /* 0x0000000000007918 */ /* 0x000fc00000000000 */
[----:B------:R-:W-:-:S00]  /*01e0*/  NOP ;  /* 0x0000000000007918 */ /* 0x000fc00000000000 */
[----:B------:R-:W-:-:S00]  /*01f0*/  NOP ;  /* 0x0000000000007918 */ /* 0x000fc00000000000 */
.L_x_1:


//--------------------- .nv.constant0.triton_poi_fused_convolution_32 --------------------------
	.section	.nv.constant0.triton_poi_fused_convolution_32,"a",@progbits
	.sectionflags	@""
	.align	4
.nv.constant0.triton_poi_fused_convolution_32:
	.zero		548
